//
// Generated by NVIDIA NVVM Compiler
//
// Compiler Build ID: CL-36424714
// Cuda compilation tools, release 13.0, V13.0.88
// Based on NVVM 20.0.0
//

.version 9.0
.target sm_100
.address_size 64

	// .globl	_Z9findPrimePiy

.visible .entry _Z9findPrimePiy(
	.param .u64 .ptr .align 1 _Z9findPrimePiy_param_0,
	.param .u64 _Z9findPrimePiy_param_1
)
{
	.reg .pred 	%p<6>;
	.reg .b32 	%r<13>;
	.reg .b32 	%f<3>;
	.reg .b64 	%rd<20>;
	.reg .b64 	%fd<3>;

	ld.param.u64 	%rd9, [_Z9findPrimePiy_param_0];
	ld.param.u64 	%rd10, [_Z9findPrimePiy_param_1];
	mov.u32 	%r2, %ctaid.x;
	mov.u32 	%r3, %ntid.x;
	mov.u32 	%r4, %tid.x;
	mad.lo.s32 	%r5, %r2, %r3, %r4;
	mul.wide.u32 	%rd1, %r5, 2;
	or.b64  	%rd2, %rd1, 1;
	setp.ge.u64 	%p1, %rd2, %rd10;
	@%p1 bra 	$L__BB0_9;
	cvt.rn.f32.u64 	%f1, %rd2;
	sqrt.rn.f32 	%f2, %f1;
	cvt.rzi.u64.f32 	%rd11, %f2;
	cvt.rn.f64.u64 	%fd1, %rd11;
	add.f64 	%fd2, %fd1, 0d3FF0000000000000;
	cvt.rzi.u64.f64 	%rd3, %fd2;
	setp.lt.u64 	%p2, %rd3, 3;
	mov.b32 	%r6, 1;
	mov.u32 	%r12, %r6;
	@%p2 bra 	$L__BB0_8;
	mov.b64 	%rd18, 2;
	cvt.u32.u64 	%r8, %rd2;
	bra.uni 	$L__BB0_4;
$L__BB0_3:
	add.s64 	%rd18, %rd18, 1;
	setp.eq.s64 	%p5, %rd18, %rd3;
	mov.u32 	%r12, %r6;
	@%p5 bra 	$L__BB0_8;
$L__BB0_4:
	or.b64  	%rd13, %rd2, %rd18;
	and.b64  	%rd14, %rd13, -4294967296;
	setp.ne.s64 	%p3, %rd14, 0;
	@%p3 bra 	$L__BB0_6;
	cvt.u32.u64 	%r7, %rd18;
	rem.u32 	%r9, %r8, %r7;
	cvt.u64.u32 	%rd19, %r9;
	bra.uni 	$L__BB0_7;
$L__BB0_6:
	rem.u64 	%rd19, %rd2, %rd18;
$L__BB0_7:
	setp.ne.s64 	%p4, %rd19, 0;
	mov.b32 	%r12, 0;
	@%p4 bra 	$L__BB0_3;
$L__BB0_8:
	cvta.to.global.u64 	%rd15, %rd9;
	shl.b64 	%rd16, %rd1, 2;
	add.s64 	%rd17, %rd15, %rd16;
	st.global.u32 	[%rd17+4], %r12;
$L__BB0_9:
	ret;

}


// ===== COMPILED SASS (sm_100) =====

	.target	sm_100

	.elftype	@"ET_EXEC"


//--------------------- .note.nv.tkinfo           --------------------------
	.section	.note.nv.tkinfo,"",@"SHT_NOTE"
	.sectionflags	@"SHF_NOTE_NV_TKINFO"
	.tkinfo
        /*0018*/ 	.word	0x00000002
        /*0030*/ 	.string	""
        /*0030*/ 	.string	"ptxas"
        /*0030*/ 	.string	"Cuda compilation tools, release 13.0, V13.0.88"
        /*0030*/ 	.string	"Build cuda_13.0.r13.0/compiler.36424714_0"
        /*0030*/ 	.string	"-arch sm_100 -m 64 "



//--------------------- .note.nv.cuinfo           --------------------------
	.section	.note.nv.cuinfo,"",@"SHT_NOTE"
	.sectionflags	@"SHF_NOTE_NV_CUINFO"
        /*0018*/ 	.short	0x0002
        /*001a*/ 	.short	0x0064
        /*001c*/ 	.short	0x0082
	.zero		2


//--------------------- .nv.info                  --------------------------
	.section	.nv.info,"",@"SHT_CUDA_INFO"
	.align	4


	//----- nvinfo : EIATTR_REGCOUNT
	.align		4
        /*0000*/ 	.byte	0x04, 0x2f
        /*0002*/ 	.short	(.L_1 - .L_0)
	.align		4
.L_0:
        /*0004*/ 	.word	index@(_Z9findPrimePiy)
        /*0008*/ 	.word	0x00000018


	//----- nvinfo : EIATTR_FRAME_SIZE
	.align		4
.L_1:
        /*000c*/ 	.byte	0x04, 0x11
        /*000e*/ 	.short	(.L_3 - .L_2)
	.align		4
.L_2:
        /*0010*/ 	.word	index@($__internal_1_$__cuda_sm20_sqrt_rn_f32_slowpath)
        /*0014*/ 	.word	0x00000000


	//----- nvinfo : EIATTR_FRAME_SIZE
	.align		4
.L_3:
        /*0018*/ 	.byte	0x04, 0x11
        /*001a*/ 	.short	(.L_5 - .L_4)
	.align		4
.L_4:
        /*001c*/ 	.word	index@($__internal_0_$__cuda_sm20_rem_u64)
        /*0020*/ 	.word	0x00000000


	//----- nvinfo : EIATTR_FRAME_SIZE
	.align		4
.L_5:
        /*0024*/ 	.byte	0x04, 0x11
        /*0026*/ 	.short	(.L_7 - .L_6)
	.align		4
.L_6:
        /*0028*/ 	.word	index@(_Z9findPrimePiy)
        /*002c*/ 	.word	0x00000000


	//----- nvinfo : EIATTR_MIN_STACK_SIZE
	.align		4
.L_7:
        /*0030*/ 	.byte	0x04, 0x12
        /*0032*/ 	.short	(.L_9 - .L_8)
	.align		4
.L_8:
        /*0034*/ 	.word	index@(_Z9findPrimePiy)
        /*0038*/ 	.word	0x00000000
.L_9:


//--------------------- .nv.compat                --------------------------
	.section	.nv.compat,"",@"SHT_CUDA_COMPAT_INFO"
	.align	4
        /*0000*/ 	.byte	0x02, 0x09, 0x00, 0x00, 0x02, 0x02, 0x01, 0x00, 0x02, 0x05, 0x05, 0x00, 0x03, 0x07, 0x01, 0x01
        /*0010*/ 	.byte	0x02, 0x03, 0x00, 0x00, 0x02, 0x06, 0x01, 0x00, 0x04, 0x0b, 0x08, 0x00, 0x01, 0x00, 0x00, 0x00
        /*0020*/ 	.byte	0x00, 0x00, 0x00, 0x00


//--------------------- .nv.info._Z9findPrimePiy  --------------------------
	.section	.nv.info._Z9findPrimePiy,"",@"SHT_CUDA_INFO"
	.sectionflags	@""
	.align	4


	//----- nvinfo : EIATTR_CUDA_API_VERSION
	.align		4
        /*0000*/ 	.byte	0x04, 0x37
        /*0002*/ 	.short	(.L_11 - .L_10)
.L_10:
        /*0004*/ 	.word	0x00000082


	//----- nvinfo : EIATTR_KPARAM_INFO
	.align		4
.L_11:
        /*0008*/ 	.byte	0x04, 0x17
        /*000a*/ 	.short	(.L_13 - .L_12)
.L_12:
        /*000c*/ 	.word	0x00000000
        /*0010*/ 	.short	0x0001
        /*0012*/ 	.short	0x0008
        /*0014*/ 	.byte	0x00, 0xf0, 0x21, 0x00


	//----- nvinfo : EIATTR_KPARAM_INFO
	.align		4
.L_13:
        /*0018*/ 	.byte	0x04, 0x17
        /*001a*/ 	.short	(.L_15 - .L_14)
.L_14:
        /*001c*/ 	.word	0x00000000
        /*0020*/ 	.short	0x0000
        /*0022*/ 	.short	0x0000
        /*0024*/ 	.byte	0x00, 0xf5, 0x21, 0x00


	//----- nvinfo : EIATTR_SPARSE_MMA_MASK
	.align		4
.L_15:
        /*0028*/ 	.byte	0x03, 0x50
        /*002a*/ 	.short	0x0000


	//----- nvinfo : EIATTR_MAXREG_COUNT
	.align		4
        /*002c*/ 	.byte	0x03, 0x1b
        /*002e*/ 	.short	0x00ff


	//----- nvinfo : EIATTR_MERCURY_ISA_VERSION
	.align		4
        /*0030*/ 	.byte	0x03, 0x5f
        /*0032*/ 	.short	0x0101


	//----- nvinfo : EIATTR_VRC_CTA_INIT_COUNT
	.align		4
        /*0034*/ 	.byte	0x02, 0x4a
	.zero		1
	.zero		1


	//----- nvinfo : EIATTR_EXIT_INSTR_OFFSETS
	.align		4
        /*0038*/ 	.byte	0x04, 0x1c
        /*003a*/ 	.short	(.L_17 - .L_16)


	//   ....[0]....
.L_16:
        /*003c*/ 	.word	0x000000a0


	//   ....[1]....
        /*0040*/ 	.word	0x00000520


	//----- nvinfo : EIATTR_CRS_STACK_SIZE
	.align		4
.L_17:
        /*0044*/ 	.byte	0x04, 0x1e
        /*0046*/ 	.short	(.L_19 - .L_18)
.L_18:
        /*0048*/ 	.word	0x00000000


	//----- nvinfo : EIATTR_CBANK_PARAM_SIZE
	.align		4
.L_19:
        /*004c*/ 	.byte	0x03, 0x19
        /*004e*/ 	.short	0x0010


	//----- nvinfo : EIATTR_PARAM_CBANK
	.align		4
        /*0050*/ 	.byte	0x04, 0x0a
        /*0052*/ 	.short	(.L_21 - .L_20)
	.align		4
.L_20:
        /*0054*/ 	.word	index@(.nv.constant0._Z9findPrimePiy)
        /*0058*/ 	.short	0x0380
        /*005a*/ 	.short	0x0010


	//----- nvinfo : EIATTR_SW_WAR
	.align		4
.L_21:
        /*005c*/ 	.byte	0x04, 0x36
        /*005e*/ 	.short	(.L_23 - .L_22)
.L_22:
        /*0060*/ 	.word	0x00000008
.L_23:


//--------------------- .nv.callgraph             --------------------------
	.section	.nv.callgraph,"",@"SHT_CUDA_CALLGRAPH"
	.align	4
	.sectionentsize	8
	.align		4
        /*0000*/ 	.word	0x00000000
	.align		4
        /*0004*/ 	.word	0xffffffff
	.align		4
        /*0008*/ 	.word	0x00000000
	.align		4
        /*000c*/ 	.word	0xfffffffe
	.align		4
        /*0010*/ 	.word	0x00000000
	.align		4
        /*0014*/ 	.word	0xfffffffd
	.align		4
        /*0018*/ 	.word	0x00000000
	.align		4
        /*001c*/ 	.word	0xfffffffc


//--------------------- .text._Z9findPrimePiy     --------------------------
	.section	.text._Z9findPrimePiy,"ax",@progbits
	.align	128
        .global         _Z9findPrimePiy
        .type           _Z9findPrimePiy,@function
        .size           _Z9findPrimePiy,(.L_x_13 - _Z9findPrimePiy)
        .other          _Z9findPrimePiy,@"STO_CUDA_ENTRY STV_DEFAULT"
_Z9findPrimePiy:
.text._Z9findPrimePiy:
[----:B------:R-:W-:Y:S01]  /*0000*/  LDC R1, c[0x0][0x37c] ;  /* 0x0000df00ff017b82 */ /* 0x000fe20000000800 */
[----:B------:R-:W0:Y:S07]  /*0010*/  S2R R3, SR_TID.X ;  /* 0x0000000000037919 */ /* 0x000e2e0000002100 */
[----:B------:R-:W0:Y:S01]  /*0020*/  S2UR UR4, SR_CTAID.X ;  /* 0x00000000000479c3 */ /* 0x000e220000002500 */
[----:B------:R-:W1:Y:S07]  /*0030*/  LDCU.64 UR6, c[0x0][0x388] ;  /* 0x00007100ff0677ac */ /* 0x000e6e0008000a00 */
[----:B------:R-:W0:Y:S02]  /*0040*/  LDC R6, c[0x0][0x360] ;  /* 0x0000d800ff067b82 */ /* 0x000e240000000800 */
[----:B0-----:R-:W-:-:S04]  /*0050*/  IMAD R6, R6, UR4, R3 ;  /* 0x0000000406067c24 */ /* 0x001fc8000f8e0203 */
[----:B------:R-:W-:-:S03]  /*0060*/  IMAD.WIDE.U32 R2, R6, 0x2, RZ ;  /* 0x0000000206027825 */ /* 0x000fc600078e00ff */
[----:B------:R-:W-:-:S04]  /*0070*/  LOP3.LUT R4, R2, 0x1, RZ, 0xfc, !PT ;  /* 0x0000000102047812 */ /* 0x000fc800078efcff */
[----:B-1----:R-:W-:-:S04]  /*0080*/  ISETP.GE.U32.AND P0, PT, R4, UR6, PT ;  /* 0x0000000604007c0c */ /* 0x002fc8000bf06070 */
[----:B------:R-:W-:-:S13]  /*0090*/  ISETP.GE.U32.AND.EX P0, PT, R3, UR7, PT, P0 ;  /* 0x0000000703007c0c */ /* 0x000fda000bf06100 */
[----:B------:R-:W-:Y:S05]  /*00a0*/  @P0 EXIT ;  /* 0x000000000000094d */ /* 0x000fea0003800000 */
[----:B------:R-:W-:Y:S01]  /*00b0*/  IMAD.MOV.U32 R5, RZ, RZ, R3 ;  /* 0x000000ffff057224 */ /* 0x000fe200078e0003 */
[----:B------:R-:W-:Y:S03]  /*00c0*/  BSSY.RECONVERGENT B0, `(.L_x_0) ;  /* 0x0000010000007945 */ /* 0x000fe60003800200 */
[----:B------:R-:W0:Y:S02]  /*00d0*/  I2F.U64 R0, R4 ;  /* 0x0000000400007312 */ /* 0x000e240000301000 */
[----:B0-----:R-:W-:-:S06]  /*00e0*/  VIADD R8, R0, 0xf3000000 ;  /* 0xf300000000087836 */ /* 0x001fcc0000000000 */
[----:B------:R0:W1:Y:S01]  /*00f0*/  MUFU.RSQ R7, R0 ;  /* 0x0000000000077308 */ /* 0x0000620000001400 */
[----:B------:R-:W-:-:S13]  /*0100*/  ISETP.GT.U32.AND P0, PT, R8, 0x727fffff, PT ;  /* 0x727fffff0800780c */ /* 0x000fda0003f04070 */
[----:B0-----:R-:W-:Y:S05]  /*0110*/  @!P0 BRA `(.L_x_1) ;  /* 0x0000000000188947 */ /* 0x001fea0003800000 */
[----:B------:R-:W-:Y:S01]  /*0120*/  BSSY.RECONVERGENT B1, `(.L_x_2) ;  /* 0x0000003000017945 */ /* 0x000fe20003800200 */
[----:B------:R-:W-:-:S07]  /*0130*/  MOV R12, 0x150 ;  /* 0x00000150000c7802 */ /* 0x000fce0000000f00 */
[----:B-1----:R-:W-:Y:S05]  /*0140*/  CALL.REL.NOINC `($__internal_1_$__cuda_sm20_sqrt_rn_f32_slowpath) ;  /* 0x0000000800007944 */ /* 0x002fea0003c00000 */
[----:B------:R-:W-:Y:S05]  /*0150*/  BSYNC.RECONVERGENT B1 ;  /* 0x0000000000017941 */ /* 0x000fea0003800200 */
.L_x_2:
[----:B------:R-:W-:Y:S01]  /*0160*/  MOV R0, R7 ;  /* 0x0000000700007202 */ /* 0x000fe20000000f00 */
[----:B------:R-:W-:Y:S06]  /*0170*/  BRA `(.L_x_3) ;  /* 0x0000000000107947 */ /* 0x000fec0003800000 */
.L_x_1:
[----:B-1----:R-:W-:Y:S01]  /*0180*/  FMUL.FTZ R9, R0, R7 ;  /* 0x0000000700097220 */ /* 0x002fe20000410000 */
[----:B------:R-:W-:-:S03]  /*0190*/  FMUL.FTZ R7, R7, 0.5 ;  /* 0x3f00000007077820 */ /* 0x000fc60000410000 */
[----:B------:R-:W-:-:S04]  /*01a0*/  FFMA R0, -R9, R9, R0 ;  /* 0x0000000909007223 */ /* 0x000fc80000000100 */
[----:B------:R-:W-:-:S07]  /*01b0*/  FFMA R0, R0, R7, R9 ;  /* 0x0000000700007223 */ /* 0x000fce0000000009 */
.L_x_3:
[----:B------:R-:W-:Y:S05]  /*01c0*/  BSYNC.RECONVERGENT B0 ;  /* 0x0000000000007941 */ /* 0x000fea0003800200 */
.L_x_0:
[----:B------:R-:W0:Y:S01]  /*01d0*/  F2I.U64.TRUNC R10, R0 ;  /* 0x00000000000a7311 */ /* 0x000e22000020d800 */
[----:B------:R-:W1:Y:S01]  /*01e0*/  LDCU.64 UR4, c[0x0][0x358] ;  /* 0x00006b00ff0477ac */ /* 0x000e620008000a00 */
[----:B------:R-:W-:Y:S01]  /*01f0*/  BSSY.RECONVERGENT B0, `(.L_x_4) ;  /* 0x000002f000007945 */ /* 0x000fe20003800200 */
[----:B------:R-:W-:-:S05]  /*0200*/  IMAD.MOV.U32 R13, RZ, RZ, 0x1 ;  /* 0x00000001ff0d7424 */ /* 0x000fca00078e00ff */
[----:B0-----:R-:W0:Y:S02]  /*0210*/  I2F.F64.U64 R10, R10 ;  /* 0x0000000a000a7312 */ /* 0x001e240000301800 */
[----:B0-----:R-:W-:-:S10]  /*0220*/  DADD R8, R10, 1 ;  /* 0x3ff000000a087429 */ /* 0x001fd40000000000 */
[----:B------:R-:W0:Y:S02]  /*0230*/  F2I.U64.F64.TRUNC R8, R8 ;  /* 0x0000000800087311 */ /* 0x000e24000030d800 */
[----:B0-----:R-:W-:-:S04]  /*0240*/  ISETP.GE.U32.AND P0, PT, R8, 0x3, PT ;  /* 0x000000030800780c */ /* 0x001fc80003f06070 */
[----:B------:R-:W-:-:S13]  /*0250*/  ISETP.GE.U32.AND.EX P0, PT, R9, RZ, PT, P0 ;  /* 0x000000ff0900720c */ /* 0x000fda0003f06100 */
[----:B-1----:R-:W-:Y:S05]  /*0260*/  @!P0 BRA `(.L_x_5) ;  /* 0x00000000009c8947 */ /* 0x002fea0003800000 */
[----:B------:R-:W-:Y:S01]  /*0270*/  IMAD.MOV.U32 R7, RZ, RZ, 0x2 ;  /* 0x00000002ff077424 */ /* 0x000fe200078e00ff */
[----:B------:R-:W-:-:S07]  /*0280*/  MOV R11, RZ ;  /* 0x000000ff000b7202 */ /* 0x000fce0000000f00 */
.L_x_9:
[----:B------:R-:W-:Y:S01]  /*0290*/  LOP3.LUT R0, R3, R11, RZ, 0xfc, !PT ;  /* 0x0000000b03007212 */ /* 0x000fe200078efcff */
[----:B------:R-:W-:Y:S03]  /*02a0*/  BSSY.RECONVERGENT B1, `(.L_x_6) ;  /* 0x000001b000017945 */ /* 0x000fe60003800200 */
[----:B------:R-:W-:-:S13]  /*02b0*/  ISETP.NE.U32.AND P0, PT, R0, RZ, PT ;  /* 0x000000ff0000720c */ /* 0x000fda0003f05070 */
[----:B------:R-:W-:Y:S05]  /*02c0*/  @P0 BRA `(.L_x_7) ;  /* 0x0000000000500947 */ /* 0x000fea0003800000 */
[----:B------:R-:W0:Y:S01]  /*02d0*/  I2F.U32.RP R0, R7 ;  /* 0x0000000700007306 */ /* 0x000e220000209000 */
[----:B------:R-:W-:-:S07]  /*02e0*/  ISETP.NE.U32.AND P1, PT, R7, RZ, PT ;  /* 0x000000ff0700720c */ /* 0x000fce0003f25070 */
[----:B0-----:R-:W0:Y:S02]  /*02f0*/  MUFU.RCP R0, R0 ;  /* 0x0000000000007308 */ /* 0x001e240000001000 */
[----:B0-----:R-:W-:-:S06]  /*0300*/  VIADD R12, R0, 0xffffffe ;  /* 0x0ffffffe000c7836 */ /* 0x001fcc0000000000 */
[----:B------:R0:W1:Y:S02]  /*0310*/  F2I.FTZ.U32.TRUNC.NTZ R13, R12 ;  /* 0x0000000c000d7305 */ /* 0x000064000021f000 */
[----:B0-----:R-:W-:Y:S01]  /*0320*/  IMAD.MOV.U32 R12, RZ, RZ, RZ ;  /* 0x000000ffff0c7224 */ /* 0x001fe200078e00ff */
[----:B-1----:R-:W-:-:S05]  /*0330*/  IADD3 R10, PT, PT, RZ, -R13, RZ ;  /* 0x8000000dff0a7210 */ /* 0x002fca0007ffe0ff */
[----:B------:R-:W-:-:S04]  /*0340*/  IMAD R15, R10, R7, RZ ;  /* 0x000000070a0f7224 */ /* 0x000fc800078e02ff */
[----:B------:R-:W-:-:S06]  /*0350*/  IMAD.HI.U32 R13, R13, R15, R12 ;  /* 0x0000000f0d0d7227 */ /* 0x000fcc00078e000c */
[----:B------:R-:W-:-:S05]  /*0360*/  IMAD.HI.U32 R13, R13, R4, RZ ;  /* 0x000000040d0d7227 */ /* 0x000fca00078e00ff */
[----:B------:R-:W-:-:S05]  /*0370*/  IADD3 R13, PT, PT, -R13, RZ, RZ ;  /* 0x000000ff0d0d7210 */ /* 0x000fca0007ffe1ff */
[----:B------:R-:W-:-:S05]  /*0380*/  IMAD R10, R7, R13, R4 ;  /* 0x0000000d070a7224 */ /* 0x000fca00078e0204 */
[----:B------:R-:W-:-:S13]  /*0390*/  ISETP.GE.U32.AND P0, PT, R10, R7, PT ;  /* 0x000000070a00720c */ /* 0x000fda0003f06070 */
[----:B------:R-:W-:-:S05]  /*03a0*/  @P0 IMAD.IADD R10, R10, 0x1, -R7 ;  /* 0x000000010a0a0824 */ /* 0x000fca00078e0a07 */
[----:B------:R-:W-:-:S13]  /*03b0*/  ISETP.GE.U32.AND P0, PT, R10, R7, PT ;  /* 0x000000070a00720c */ /* 0x000fda0003f06070 */
[-C--:B------:R-:W-:Y:S02]  /*03c0*/  @P0 IADD3 R10, PT, PT, R10, -R7.reuse, RZ ;  /* 0x800000070a0a0210 */ /* 0x080fe40007ffe0ff */
[----:B------:R-:W-:-:S04]  /*03d0*/  @!P1 LOP3.LUT R10, RZ, R7, RZ, 0x33, !PT ;  /* 0x00000007ff0a9212 */ /* 0x000fc800078e33ff */
[----:B------:R-:W-:-:S04]  /*03e0*/  ISETP.NE.U32.AND P0, PT, R10, RZ, PT ;  /* 0x000000ff0a00720c */ /* 0x000fc80003f05070 */
[----:B------:R-:W-:Y:S01]  /*03f0*/  ISETP.NE.AND.EX P0, PT, RZ, RZ, PT, P0 ;  /* 0x000000ffff00720c */ /* 0x000fe20003f05300 */
[----:B------:R-:W-:-:S12]  /*0400*/  BRA `(.L_x_8) ;  /* 0x0000000000107947 */ /* 0x000fd80003800000 */
.L_x_7:
[----:B------:R-:W-:-:S07]  /*0410*/  MOV R0, 0x430 ;  /* 0x0000043000007802 */ /* 0x000fce0000000f00 */
[----:B------:R-:W-:Y:S05]  /*0420*/  CALL.REL.NOINC `($__internal_0_$__cuda_sm20_rem_u64) ;  /* 0x0000000000407944 */ /* 0x000fea0003c00000 */
[----:B------:R-:W-:-:S04]  /*0430*/  ISETP.NE.U32.AND P0, PT, R10, RZ, PT ;  /* 0x000000ff0a00720c */ /* 0x000fc80003f05070 */
[----:B------:R-:W-:-:S13]  /*0440*/  ISETP.NE.AND.EX P0, PT, R14, RZ, PT, P0 ;  /* 0x000000ff0e00720c */ /* 0x000fda0003f05300 */
.L_x_8:
[----:B------:R-:W-:Y:S05]  /*0450*/  BSYNC.RECONVERGENT B1 ;  /* 0x0000000000017941 */ /* 0x000fea0003800200 */
.L_x_6:
[----:B------:R-:W-:Y:S01]  /*0460*/  IMAD.MOV.U32 R13, RZ, RZ, RZ ;  /* 0x000000ffff0d7224 */ /* 0x000fe200078e00ff */
[----:B------:R-:W-:Y:S06]  /*0470*/  @!P0 BRA `(.L_x_5) ;  /* 0x0000000000188947 */ /* 0x000fec0003800000 */
[----:B------:R-:W-:-:S04]  /*0480*/  IADD3 R7, P0, PT, R7, 0x1, RZ ;  /* 0x0000000107077810 */ /* 0x000fc80007f1e0ff */
[----:B------:R-:W-:Y:S02]  /*0490*/  IADD3.X R11, PT, PT, RZ, R11, RZ, P0, !PT ;  /* 0x0000000bff0b7210 */ /* 0x000fe400007fe4ff */
[----:B------:R-:W-:-:S04]  /*04a0*/  ISETP.NE.U32.AND P0, PT, R7, R8, PT ;  /* 0x000000080700720c */ /* 0x000fc80003f05070 */
[----:B------:R-:W-:-:S13]  /*04b0*/  ISETP.NE.AND.EX P0, PT, R11, R9, PT, P0 ;  /* 0x000000090b00720c */ /* 0x000fda0003f05300 */
[----:B------:R-:W-:Y:S05]  /*04c0*/  @P0 BRA `(.L_x_9) ;  /* 0xfffffffc00700947 */ /* 0x000fea000383ffff */
[----:B------:R-:W-:-:S07]  /*04d0*/  IMAD.MOV.U32 R13, RZ, RZ, 0x1 ;  /* 0x00000001ff0d7424 */ /* 0x000fce00078e00ff */
.L_x_5:
[----:B------:R-:W-:Y:S05]  /*04e0*/  BSYNC.RECONVERGENT B0 ;  /* 0x0000000000007941 */ /* 0x000fea0003800200 */
.L_x_4:
[----:B------:R-:W0:Y:S02]  /*04f0*/  LDC.64 R2, c[0x0][0x380] ;  /* 0x0000e000ff027b82 */ /* 0x000e240000000a00 */
[----:B0-----:R-:W-:-:S05]  /*0500*/  IMAD.WIDE.U32 R6, R6, 0x8, R2 ;  /* 0x0000000806067825 */ /* 0x001fca00078e0002 */
[----:B------:R-:W-:Y:S01]  /*0510*/  STG.E desc[UR4][R6.64+0x4], R13 ;  /* 0x0000040d06007986 */ /* 0x000fe2000c101904 */
[----:B------:R-:W-:Y:S05]  /*0520*/  EXIT ;  /* 0x000000000000794d */ /* 0x000fea0003800000 */
        .weak           $__internal_0_$__cuda_sm20_rem_u64
        .type           $__internal_0_$__cuda_sm20_rem_u64,@function
        .size           $__internal_0_$__cuda_sm20_rem_u64,($__internal_1_$__cuda_sm20_sqrt_rn_f32_slowpath - $__internal_0_$__cuda_sm20_rem_u64)
$__internal_0_$__cuda_sm20_rem_u64:
[----:B------:R-:W-:Y:S01]  /*0530*/  MOV R16, R7 ;  /* 0x0000000700107202 */ /* 0x000fe20000000f00 */
[----:B------:R-:W-:-:S04]  /*0540*/  IMAD.MOV.U32 R17, RZ, RZ, R11 ;  /* 0x000000ffff117224 */ /* 0x000fc800078e000b */
[----:B------:R-:W0:Y:S08]  /*0550*/  I2F.U64.RP R10, R16 ;  /* 0x00000010000a7312 */ /* 0x000e300000309000 */
[----:B0-----:R-:W0:Y:S02]  /*0560*/  MUFU.RCP R10, R10 ;  /* 0x0000000a000a7308 */ /* 0x001e240000001000 */
[----:B0-----:R-:W-:-:S06]  /*0570*/  IADD3 R12, PT, PT, R10, 0x1ffffffe, RZ ;  /* 0x1ffffffe0a0c7810 */ /* 0x001fcc0007ffe0ff */
[----:B------:R-:W0:Y:S02]  /*0580*/  F2I.U64.TRUNC R12, R12 ;  /* 0x0000000c000c7311 */ /* 0x000e24000020d800 */
[----:B0-----:R-:W-:-:S04]  /*0590*/  IMAD.WIDE.U32 R14, R12, R7, RZ ;  /* 0x000000070c0e7225 */ /* 0x001fc800078e00ff */
[----:B------:R-:W-:Y:S01]  /*05a0*/  IMAD R15, R12, R11, R15 ;  /* 0x0000000b0c0f7224 */ /* 0x000fe200078e020f */
[----:B------:R-:W-:-:S03]  /*05b0*/  IADD3 R19, P0, PT, RZ, -R14, RZ ;  /* 0x8000000eff137210 */ /* 0x000fc60007f1e0ff */
[----:B------:R-:W-:Y:S02]  /*05c0*/  IMAD R15, R13, R7, R15 ;  /* 0x000000070d0f7224 */ /* 0x000fe400078e020f */
[----:B------:R-:W-:-:S04]  /*05d0*/  IMAD.HI.U32 R14, R12, R19, RZ ;  /* 0x000000130c0e7227 */ /* 0x000fc800078e00ff */
[----:B------:R-:W-:Y:S01]  /*05e0*/  IMAD.X R21, RZ, RZ, ~R15, P0 ;  /* 0x000000ffff157224 */ /* 0x000fe200000e0e0f */
[----:B------:R-:W-:-:S03]  /*05f0*/  MOV R15, R12 ;  /* 0x0000000c000f7202 */ /* 0x000fc60000000f00 */
[-C--:B------:R-:W-:Y:S02]  /*0600*/  IMAD R17, R13, R21.reuse, RZ ;  /* 0x000000150d117224 */ /* 0x080fe400078e02ff */
[----:B------:R-:W-:-:S04]  /*0610*/  IMAD.WIDE.U32 R14, P0, R12, R21, R14 ;  /* 0x000000150c0e7225 */ /* 0x000fc8000780000e */
[----:B------:R-:W-:-:S04]  /*0620*/  IMAD.HI.U32 R21, R13, R21, RZ ;  /* 0x000000150d157227 */ /* 0x000fc800078e00ff */
[----:B------:R-:W-:-:S04]  /*0630*/  IMAD.HI.U32 R14, P1, R13, R19, R14 ;  /* 0x000000130d0e7227 */ /* 0x000fc8000782000e */
[----:B------:R-:W-:Y:S01]  /*0640*/  IMAD.X R10, R21, 0x1, R13, P0 ;  /* 0x00000001150a7824 */ /* 0x000fe200000e060d */
[----:B------:R-:W-:-:S04]  /*0650*/  IADD3 R15, P2, PT, R17, R14, RZ ;  /* 0x0000000e110f7210 */ /* 0x000fc80007f5e0ff */
[----:B------:R-:W-:Y:S01]  /*0660*/  IADD3.X R10, PT, PT, RZ, RZ, R10, P2, P1 ;  /* 0x000000ffff0a7210 */ /* 0x000fe200017e240a */
[----:B------:R-:W-:-:S04]  /*0670*/  IMAD.WIDE.U32 R12, R15, R7, RZ ;  /* 0x000000070f0c7225 */ /* 0x000fc800078e00ff */
[----:B------:R-:W-:Y:S01]  /*0680*/  IMAD R13, R15, R11, R13 ;  /* 0x0000000b0f0d7224 */ /* 0x000fe200078e020d */
[----:B------:R-:W-:-:S03]  /*0690*/  IADD3 R17, P0, PT, RZ, -R12, RZ ;  /* 0x8000000cff117210 */ /* 0x000fc60007f1e0ff */
[----:B------:R-:W-:Y:S02]  /*06a0*/  IMAD R13, R10, R7, R13 ;  /* 0x000000070a0d7224 */ /* 0x000fe400078e020d */
[----:B------:R-:W-:-:S03]  /*06b0*/  IMAD.HI.U32 R14, R15, R17, RZ ;  /* 0x000000110f0e7227 */ /* 0x000fc600078e00ff */
[----:B------:R-:W-:-:S05]  /*06c0*/  IADD3.X R13, PT, PT, RZ, ~R13, RZ, P0, !PT ;  /* 0x8000000dff0d7210 */ /* 0x000fca00007fe4ff */
[----:B------:R-:W-:-:S04]  /*06d0*/  IMAD.WIDE.U32 R14, P0, R15, R13, R14 ;  /* 0x0000000d0f0e7225 */ /* 0x000fc8000780000e */
[C---:B------:R-:W-:Y:S02]  /*06e0*/  IMAD R12, R10.reuse, R13, RZ ;  /* 0x0000000d0a0c7224 */ /* 0x040fe400078e02ff */
[----:B------:R-:W-:-:S04]  /*06f0*/  IMAD.HI.U32 R15, P1, R10, R17, R14 ;  /* 0x000000110a0f7227 */ /* 0x000fc8000782000e */
[----:B------:R-:W-:Y:S01]  /*0700*/  IMAD.HI.U32 R13, R10, R13, RZ ;  /* 0x0000000d0a0d7227 */ /* 0x000fe200078e00ff */
[----:B------:R-:W-:-:S03]  /*0710*/  IADD3 R15, P2, PT, R12, R15, RZ ;  /* 0x0000000f0c0f7210 */ /* 0x000fc60007f5e0ff */
[----:B------:R-:W-:Y:S02]  /*0720*/  IMAD.X R10, R13, 0x1, R10, P0 ;  /* 0x000000010d0a7824 */ /* 0x000fe400000e060a */
[----:B------:R-:W-:Y:S02]  /*0730*/  HFMA2 R13, -RZ, RZ, 0, 0 ;  /* 0x00000000ff0d7431 */ /* 0x000fe400000001ff */
[----:B------:R-:W-:Y:S01]  /*0740*/  IMAD.HI.U32 R12, R15, R4, RZ ;  /* 0x000000040f0c7227 */ /* 0x000fe200078e00ff */
[----:B------:R-:W-:-:S05]  /*0750*/  IADD3.X R17, PT, PT, RZ, RZ, R10, P2, P1 ;  /* 0x000000ffff117210 */ /* 0x000fca00017e240a */
[----:B------:R-:W-:-:S04]  /*0760*/  IMAD.HI.U32 R10, R17, R3, RZ ;  /* 0x00000003110a7227 */ /* 0x000fc800078e00ff */
[----:B------:R-:W-:-:S04]  /*0770*/  IMAD.WIDE.U32 R12, R15, R3, R12 ;  /* 0x000000030f0c7225 */ /* 0x000fc800078e000c */
[C---:B------:R-:W-:Y:S02]  /*0780*/  IMAD R15, R17.reuse, R3, RZ ;  /* 0x00000003110f7224 */ /* 0x040fe400078e02ff */
[----:B------:R-:W-:-:S04]  /*0790*/  IMAD.HI.U32 R12, P0, R17, R4, R12 ;  /* 0x00000004110c7227 */ /* 0x000fc8000780000c */
[----:B------:R-:W-:Y:S01]  /*07a0*/  IMAD.X R10, RZ, RZ, R10, P0 ;  /* 0x000000ffff0a7224 */ /* 0x000fe200000e060a */
[----:B------:R-:W-:-:S04]  /*07b0*/  IADD3 R14, P1, PT, R15, R12, RZ ;  /* 0x0000000c0f0e7210 */ /* 0x000fc80007f3e0ff */
[----:B------:R-:W-:Y:S01]  /*07c0*/  IADD3.X R10, PT, PT, RZ, R10, RZ, P1, !PT ;  /* 0x0000000aff0a7210 */ /* 0x000fe20000ffe4ff */
[----:B------:R-:W-:-:S04]  /*07d0*/  IMAD.WIDE.U32 R12, R14, R7, RZ ;  /* 0x000000070e0c7225 */ /* 0x000fc800078e00ff */
[----:B------:R-:W-:Y:S01]  /*07e0*/  IMAD R14, R14, R11, R13 ;  /* 0x0000000b0e0e7224 */ /* 0x000fe200078e020d */
[----:B------:R-:W-:-:S03]  /*07f0*/  IADD3 R18, P1, PT, -R12, R4, RZ ;  /* 0x000000040c127210 */ /* 0x000fc60007f3e1ff */
[-C--:B------:R-:W-:Y:S01]  /*0800*/  IMAD R13, R10, R7.reuse, R14 ;  /* 0x000000070a0d7224 */ /* 0x080fe200078e020e */
[----:B------:R-:W-:-:S03]  /*0810*/  ISETP.GE.U32.AND P0, PT, R18, R7, PT ;  /* 0x000000071200720c */ /* 0x000fc60003f06070 */
[----:B------:R-:W-:Y:S01]  /*0820*/  IMAD.X R10, R3, 0x1, ~R13, P1 ;  /* 0x00000001030a7824 */ /* 0x000fe200008e0e0d */
[----:B------:R-:W-:Y:S01]  /*0830*/  IADD3 R12, P1, PT, -R7, R18, RZ ;  /* 0x00000012070c7210 */ /* 0x000fe20007f3e1ff */
[----:B------:R-:W-:-:S03]  /*0840*/  IMAD.MOV.U32 R13, RZ, RZ, 0x0 ;  /* 0x00000000ff0d7424 */ /* 0x000fc600078e00ff */
[----:B------:R-:W-:Y:S02]  /*0850*/  ISETP.GE.U32.AND.EX P0, PT, R10, R11, PT, P0 ;  /* 0x0000000b0a00720c */ /* 0x000fe40003f06100 */
[----:B------:R-:W-:Y:S02]  /*0860*/  IADD3.X R16, PT, PT, ~R11, R10, RZ, P1, !PT ;  /* 0x0000000a0b107210 */ /* 0x000fe40000ffe5ff */
[----:B------:R-:W-:Y:S02]  /*0870*/  SEL R12, R12, R18, P0 ;  /* 0x000000120c0c7207 */ /* 0x000fe40000000000 */
[----:B------:R-:W-:Y:S02]  /*0880*/  SEL R16, R16, R10, P0 ;  /* 0x0000000a10107207 */ /* 0x000fe40000000000 */
[----:B------:R-:W-:Y:S02]  /*0890*/  ISETP.GE.U32.AND P0, PT, R12, R7, PT ;  /* 0x000000070c00720c */ /* 0x000fe40003f06070 */
[----:B------:R-:W-:-:S02]  /*08a0*/  IADD3 R10, P2, PT, -R7, R12, RZ ;  /* 0x0000000c070a7210 */ /* 0x000fc40007f5e1ff */
[C---:B------:R-:W-:Y:S02]  /*08b0*/  ISETP.GE.U32.AND.EX P0, PT, R16.reuse, R11, PT, P0 ;  /* 0x0000000b1000720c */ /* 0x040fe40003f06100 */
[----:B------:R-:W-:Y:S01]  /*08c0*/  ISETP.NE.U32.AND P1, PT, R7, RZ, PT ;  /* 0x000000ff0700720c */ /* 0x000fe20003f25070 */
[----:B------:R-:W-:Y:S01]  /*08d0*/  IMAD.X R14, R16, 0x1, ~R11, P2 ;  /* 0x00000001100e7824 */ /* 0x000fe200010e0e0b */
[----:B------:R-:W-:Y:S02]  /*08e0*/  SEL R10, R10, R12, P0 ;  /* 0x0000000c0a0a7207 */ /* 0x000fe40000000000 */
[----:B------:R-:W-:Y:S02]  /*08f0*/  MOV R12, R0 ;  /* 0x00000000000c7202 */ /* 0x000fe40000000f00 */
[----:B------:R-:W-:Y:S02]  /*0900*/  ISETP.NE.AND.EX P1, PT, R11, RZ, PT, P1 ;  /* 0x000000ff0b00720c */ /* 0x000fe40003f25310 */
[----:B------:R-:W-:-:S02]  /*0910*/  SEL R14, R14, R16, P0 ;  /* 0x000000100e0e7207 */ /* 0x000fc40000000000 */
[----:B------:R-:W-:Y:S02]  /*0920*/  SEL R10, R10, 0xffffffff, P1 ;  /* 0xffffffff0a0a7807 */ /* 0x000fe40000800000 */
[----:B------:R-:W-:Y:S01]  /*0930*/  SEL R14, R14, 0xffffffff, P1 ;  /* 0xffffffff0e0e7807 */ /* 0x000fe20000800000 */
[----:B------:R-:W-:Y:S06]  /*0940*/  RET.REL.NODEC R12 `(_Z9findPrimePiy) ;  /* 0xfffffff40cac7950 */ /* 0x000fec0003c3ffff */
        .weak           $__internal_1_$__cuda_sm20_sqrt_rn_f32_slowpath
        .type           $__internal_1_$__cuda_sm20_sqrt_rn_f32_slowpath,@function
        .size           $__internal_1_$__cuda_sm20_sqrt_rn_f32_slowpath,(.L_x_13 - $__internal_1_$__cuda_sm20_sqrt_rn_f32_slowpath)
$__internal_1_$__cuda_sm20_sqrt_rn_f32_slowpath:
[----:B------:R-:W-:-:S13]  /*0950*/  LOP3.LUT P0, RZ, R0, 0x7fffffff, RZ, 0xc0, !PT ;  /* 0x7fffffff00ff7812 */ /* 0x000fda000780c0ff */
[----:B------:R-:W-:Y:S01]  /*0960*/  @!P0 MOV R7, R0 ;  /* 0x0000000000078202 */ /* 0x000fe20000000f00 */
[----:B------:R-:W-:Y:S06]  /*0970*/  @!P0 BRA `(.L_x_10) ;  /* 0x0000000000408947 */ /* 0x000fec0003800000 */
[----:B------:R-:W-:-:S13]  /*0980*/  FSETP.GEU.FTZ.AND P0, PT, R0, RZ, PT ;  /* 0x000000ff0000720b */ /* 0x000fda0003f1e000 */
[----:B------:R-:W-:Y:S01]  /*0990*/  @!P0 IMAD.MOV.U32 R7, RZ, RZ, 0x7fffffff ;  /* 0x7fffffffff078424 */ /* 0x000fe200078e00ff */
[----:B------:R-:W-:Y:S06]  /*09a0*/  @!P0 BRA `(.L_x_10) ;  /* 0x0000000000348947 */ /* 0x000fec0003800000 */
[----:B------:R-:W-:-:S13]  /*09b0*/  FSETP.GTU.FTZ.AND P0, PT, |R0|, +INF , PT ;  /* 0x7f8000000000780b */ /* 0x000fda0003f1c200 */
[----:B------:R-:W-:Y:S01]  /*09c0*/  @P0 FADD.FTZ R7, R0, 1 ;  /* 0x3f80000000070421 */ /* 0x000fe20000010000 */
[----:B------:R-:W-:Y:S06]  /*09d0*/  @P0 BRA `(.L_x_10) ;  /* 0x0000000000280947 */ /* 0x000fec0003800000 */
[----:B------:R-:W-:-:S13]  /*09e0*/  FSETP.NEU.FTZ.AND P0, PT, |R0|, +INF , PT ;  /* 0x7f8000000000780b */ /* 0x000fda0003f1d200 */
[----:B------:R-:W-:-:S04]  /*09f0*/  @P0 FFMA R8, R0, 1.84467440737095516160e+19, RZ ;  /* 0x5f80000000080823 */ /* 0x000fc800000000ff */
[----:B------:R-:W0:Y:S02]  /*0a00*/  @P0 MUFU.RSQ R7, R8 ;  /* 0x0000000800070308 */ /* 0x000e240000001400 */
[----:B0-----:R-:W-:Y:S01]  /*0a10*/  @P0 FMUL.FTZ R9, R8, R7 ;  /* 0x0000000708090220 */ /* 0x001fe20000410000 */
[----:B------:R-:W-:Y:S01]  /*0a20*/  @P0 FMUL.FTZ R11, R7, 0.5 ;  /* 0x3f000000070b0820 */ /* 0x000fe20000410000 */
[----:B------:R-:W-:Y:S02]  /*0a30*/  @!P0 MOV R7, R0 ;  /* 0x0000000000078202 */ /* 0x000fe40000000f00 */
[----:B------:R-:W-:-:S04]  /*0a40*/  @P0 FADD.FTZ R10, -R9, -RZ ;  /* 0x800000ff090a0221 */ /* 0x000fc80000010100 */
[----:B------:R-:W-:-:S04]  /*0a50*/  @P0 FFMA R10, R9, R10, R8 ;  /* 0x0000000a090a0223 */ /* 0x000fc80000000008 */
[----:B------:R-:W-:-:S04]  /*0a60*/  @P0 FFMA R10, R10, R11, R9 ;  /* 0x0000000b0a0a0223 */ /* 0x000fc80000000009 */
[----:B------:R-:W-:-:S07]  /*0a70*/  @P0 FMUL.FTZ R7, R10, 2.3283064365386962891e-10 ;  /* 0x2f8000000a070820 */ /* 0x000fce0000410000 */
.L_x_10:
[----:B------:R-:W-:Y:S02]  /*0a80*/  HFMA2 R9, -RZ, RZ, 0, 0 ;  /* 0x00000000ff097431 */ /* 0x000fe400000001ff */
[----:B------:R-:W-:-:S04]  /*0a90*/  IMAD.MOV.U32 R8, RZ, RZ, R12 ;  /* 0x000000ffff087224 */ /* 0x000fc800078e000c */
[----:B------:R-:W-:Y:S05]  /*0aa0*/  RET.REL.NODEC R8 `(_Z9findPrimePiy) ;  /* 0xfffffff408547950 */ /* 0x000fea0003c3ffff */
.L_x_11:
[----:B------:R-:W-:-:S00]  /*0ab0*/  BRA `(.L_x_11) ;  /* 0xfffffffc00fc7947 */ /* 0x000fc0000383ffff */
[----:B------:R-:W-:-:S00]  /*0ac0*/  NOP ;  /* 0x0000000000007918 */ /* 0x000fc00000000000 */
        /* <DEDUP_REMOVED lines=11> */
.L_x_13:


//--------------------- .nv.shared.reserved.0     --------------------------
	.section	.nv.shared.reserved.0,"aw",@nobits
	.weak		__nv_reservedSMEM_offset_0_alias
	.size		__nv_reservedSMEM_offset_0_alias, 0, 64
	.other		__nv_reservedSMEM_offset_0_alias,@"STO_CUDA_RESERVED_SHARED STV_DEFAULT"
__nv_reservedSMEM_offset_0_alias:
	.zero		0
	.zero		64


//--------------------- .nv.constant0._Z9findPrimePiy --------------------------
	.section	.nv.constant0._Z9findPrimePiy,"a",@progbits
	.sectionflags	@""
	.align	4
.nv.constant0._Z9findPrimePiy:
	.zero		912


//--------------------- SYMBOLS --------------------------

	.type		.nv.reservedSmem.offset0,@object
	.size		.nv.reservedSmem.offset0,0x4
